	.headerflags	@"EF_CUDA_TEXMODE_UNIFIED EF_CUDA_64BIT_ADDRESS EF_CUDA_ACCELERATORS EF_CUDA_SM90 EF_CUDA_VIRTUAL_SM(EF_CUDA_SM90)"
	.elftype	@"ET_EXEC"


//--------------------- .nv.info                  --------------------------
	.section	.nv.info,"",@"SHT_CUDA_INFO"
	.align	4


	//----- nvinfo : EIATTR_REGCOUNT
	.align		4
        /*0000*/ 	.byte	0x04, 0x2f
        /*0002*/ 	.short	(.L_1 - .L_0)
	.align		4
.L_0:
        /*0004*/ 	.word	index@(triton_poi_fused_convolution_37)
        /*0008*/ 	.word	0x0000001a


	//----- nvinfo : EIATTR_MIN_STACK_SIZE
	.align		4
.L_1:
        /*000c*/ 	.byte	0x04, 0x12
        /*000e*/ 	.short	(.L_3 - .L_2)
	.align		4
.L_2:
        /*0010*/ 	.word	index@(triton_poi_fused_convolution_37)
        /*0014*/ 	.word	0x00000000


	//----- nvinfo : EIATTR_FRAME_SIZE
	.align		4
.L_3:
        /*0018*/ 	.byte	0x04, 0x11
        /*001a*/ 	.short	(.L_5 - .L_4)
	.align		4
.L_4:
        /*001c*/ 	.word	index@(triton_poi_fused_convolution_37)
        /*0020*/ 	.word	0x00000000


	//----- nvinfo : EIATTR_MIN_STACK_SIZE
	.align		4
.L_5:
        /*0024*/ 	.byte	0x04, 0x12
        /*0026*/ 	.short	(.L_7 - .L_6)
	.align		4
.L_6:
        /*0028*/ 	.word	index@(triton_poi_fused_convolution_37)
        /*002c*/ 	.word	0x00000000
.L_7:


//--------------------- .nv.info.triton_poi_fused_convolution_37 --------------------------
	.section	.nv.info.triton_poi_fused_convolution_37,"",@"SHT_CUDA_INFO"
	.sectionflags	@""
	.align	4


	//----- nvinfo : EIATTR_CUDA_API_VERSION
	.align		4
        /*0000*/ 	.byte	0x04, 0x37
        /*0002*/ 	.short	(.L_9 - .L_8)
.L_8:
        /*0004*/ 	.word	0x0000007c


	//----- nvinfo : EIATTR_KPARAM_INFO
	.align		4
.L_9:
        /*0008*/ 	.byte	0x04, 0x17
        /*000a*/ 	.short	(.L_11 - .L_10)
.L_10:
        /*000c*/ 	.word	0x00000000
        /*0010*/ 	.short	0x0003
        /*0012*/ 	.short	0x0014
        /*0014*/ 	.byte	0x00, 0xf0, 0x11, 0x00


	//----- nvinfo : EIATTR_KPARAM_INFO
	.align		4
.L_11:
        /*0018*/ 	.byte	0x04, 0x17
        /*001a*/ 	.short	(.L_13 - .L_12)
.L_12:
        /*001c*/ 	.word	0x00000000
        /*0020*/ 	.short	0x0002
        /*0022*/ 	.short	0x0010
        /*0024*/ 	.byte	0x00, 0xf0, 0x11, 0x00


	//----- nvinfo : EIATTR_KPARAM_INFO
	.align		4
.L_13:
        /*0028*/ 	.byte	0x04, 0x17
        /*002a*/ 	.short	(.L_15 - .L_14)
.L_14:
        /*002c*/ 	.word	0x00000000
        /*0030*/ 	.short	0x0001
        /*0032*/ 	.short	0x0008
        /*0034*/ 	.byte	0x00, 0xf4, 0x21, 0x00


	//----- nvinfo : EIATTR_KPARAM_INFO
	.align		4
.L_15:
        /*0038*/ 	.byte	0x04, 0x17
        /*003a*/ 	.short	(.L_17 - .L_16)
.L_16:
        /*003c*/ 	.word	0x00000000
        /*0040*/ 	.short	0x0000
        /*0042*/ 	.short	0x0000
        /*0044*/ 	.byte	0x00, 0xf4, 0x21, 0x00


	//----- nvinfo : EIATTR_SPARSE_MMA_MASK
	.align		4
.L_17:
        /*0048*/ 	.byte	0x03, 0x50
        /*004a*/ 	.short	0x0000


	//----- nvinfo : EIATTR_MAXREG_COUNT
	.align		4
        /*004c*/ 	.byte	0x03, 0x1b
        /*004e*/ 	.short	0x00ff


	//----- nvinfo : EIATTR_EXIT_INSTR_OFFSETS
	.align		4
        /*0050*/ 	.byte	0x04, 0x1c
        /*0052*/ 	.short	(.L_19 - .L_18)


	//   ....[0]....
.L_18:
        /*0054*/ 	.word	0x00000590


	//   ....[1]....
        /*0058*/ 	.word	0x000005e0


	//----- nvinfo : EIATTR_REQNTID
	.align		4
.L_19:
        /*005c*/ 	.byte	0x04, 0x10
        /*005e*/ 	.short	(.L_21 - .L_20)
.L_20:
        /*0060*/ 	.word	0x00000080
        /*0064*/ 	.word	0x00000001
        /*0068*/ 	.word	0x00000001


	//----- nvinfo : EIATTR_CBANK_PARAM_SIZE
	.align		4
.L_21:
        /*006c*/ 	.byte	0x03, 0x19
        /*006e*/ 	.short	0x0018


	//----- nvinfo : EIATTR_PARAM_CBANK
	.align		4
        /*0070*/ 	.byte	0x04, 0x0a
        /*0072*/ 	.short	(.L_23 - .L_22)
	.align		4
.L_22:
        /*0074*/ 	.word	index@(.nv.constant0.triton_poi_fused_convolution_37)
        /*0078*/ 	.short	0x0210
        /*007a*/ 	.short	0x0018


	//----- nvinfo : EIATTR_SW_WAR
	.align		4
.L_23:
        /*007c*/ 	.byte	0x04, 0x36
        /*007e*/ 	.short	(.L_25 - .L_24)
.L_24:
        /*0080*/ 	.word	0x00000008
.L_25:


//--------------------- .nv.callgraph             --------------------------
	.section	.nv.callgraph,"",@"SHT_CUDA_CALLGRAPH"
	.align	4
	.sectionentsize	8
	.align		4
        /*0000*/ 	.word	0x00000000
	.align		4
        /*0004*/ 	.word	0xffffffff
	.align		4
        /*0008*/ 	.word	0x00000000
	.align		4
        /*000c*/ 	.word	0xfffffffe
	.align		4
        /*0010*/ 	.word	0x00000000
	.align		4
        /*0014*/ 	.word	0xfffffffd
	.align		4
        /*0018*/ 	.word	0x00000000
	.align		4
        /*001c*/ 	.word	0xfffffffc


//--------------------- .text.triton_poi_fused_convolution_37 --------------------------
	.section	.text.triton_poi_fused_convolution_37,"ax",@progbits
	.sectionflags	@"SHF_BARRIERS=1"
	.align	128
        .global         triton_poi_fused_convolution_37
        .type           triton_poi_fused_convolution_37,@function
        .size           triton_poi_fused_convolution_37,(.L_x_1 - triton_poi_fused_convolution_37)
        .other          triton_poi_fused_convolution_37,@"STO_CUDA_ENTRY STV_DEFAULT"
triton_poi_fused_convolution_37:
.text.triton_poi_fused_convolution_37:
[----:B------:R-:W0:Y:S02]  /*0000*/  LDC R1, c[0x0][0x28] ;  /* 0x00000a00ff017b82 */ /* 0x000e240000000800 */
[----:B------:R-:W1:Y:S01]  /*0010*/  S2R R12, SR_TID.X ;  /* 0x00000000000c7919 */ /* 0x000e620000002100 */
[----:B------:R-:W2:Y:S01]  /*0020*/  LDC.64 R8, c[0x0][0x210] ;  /* 0x00008400ff087b82 */ /* 0x000ea20000000a00 */
[----:B------:R-:W-:Y:S01]  /*0030*/  ULDC.64 UR6, c[0x0][0x208] ;  /* 0x0000820000067ab9 */ /* 0x000fe20000000a00 */
[----:B------:R-:W3:Y:S01]  /*0040*/  S2R R17, SR_CTAID.Y ;  /* 0x0000000000117919 */ /* 0x000ee20000002600 */
[----:B------:R-:W4:Y:S01]  /*0050*/  S2R R11, SR_CTAID.X ;  /* 0x00000000000b7919 */ /* 0x000f220000002500 */
[----:B-1----:R-:W-:Y:S01]  /*0060*/  SHF.R.U32.HI R0, RZ, 0x3, R12 ;  /* 0x00000003ff007819 */ /* 0x002fe2000001160c */
[----:B---3--:R-:W-:-:S03]  /*0070*/  IMAD.SHL.U32 R17, R17, 0x20, RZ ;  /* 0x0000002011117824 */ /* 0x008fc600078e00ff */
[----:B------:R-:W-:-:S04]  /*0080*/  SGXT.U32 R0, R0, 0x4 ;  /* 0x000000040000781a */ /* 0x000fc80000000000 */
[----:B------:R-:W-:Y:S02]  /*0090*/  LOP3.LUT R4, R17, R0, RZ, 0xfc, !PT ;  /* 0x0000000011047212 */ /* 0x000fe400078efcff */
[----:B------:R-:W-:-:S03]  /*00a0*/  LOP3.LUT R10, R17, 0x10, R0, 0xfe, !PT ;  /* 0x00000010110a7812 */ /* 0x000fc600078efe00 */
[----:B------:R-:W-:-:S04]  /*00b0*/  IMAD.HI R2, R4, 0x4ec4ec4f, RZ ;  /* 0x4ec4ec4f04027827 */ /* 0x000fc800078e02ff */
[----:B------:R-:W-:Y:S01]  /*00c0*/  IMAD.HI R5, R10, 0x4ec4ec4f, RZ ;  /* 0x4ec4ec4f0a057827 */ /* 0x000fe200078e02ff */
[----:B------:R-:W-:-:S04]  /*00d0*/  SHF.R.U32.HI R3, RZ, 0x1f, R2 ;  /* 0x0000001fff037819 */ /* 0x000fc80000011602 */
[----:B------:R-:W-:Y:S01]  /*00e0*/  LEA.HI.SX32 R7, R2, R3, 0x1b ;  /* 0x0000000302077211 */ /* 0x000fe200078fdaff */
[----:B----4-:R-:W-:Y:S01]  /*00f0*/  IMAD.SHL.U32 R3, R11, 0x20, RZ ;  /* 0x000000200b037824 */ /* 0x010fe200078e00ff */
[----:B------:R-:W-:Y:S01]  /*0100*/  SHF.R.U32.HI R6, RZ, 0x1f, R5 ;  /* 0x0000001fff067819 */ /* 0x000fe20000011605 */
[----:B------:R-:W-:-:S03]  /*0110*/  IMAD.SHL.U32 R2, R12, 0x4, RZ ;  /* 0x000000040c027824 */ /* 0x000fc600078e00ff */
[----:B------:R-:W-:Y:S01]  /*0120*/  LEA.HI.SX32 R11, R5, R6, 0x1b ;  /* 0x00000006050b7211 */ /* 0x000fe200078fdaff */
[----:B------:R-:W-:Y:S01]  /*0130*/  IMAD R6, R7, -0x68, R4 ;  /* 0xffffff9807067824 */ /* 0x000fe200078e0204 */
[----:B------:R-:W-:-:S03]  /*0140*/  LOP3.LUT R5, R3, 0x1c, R2, 0xf8, !PT ;  /* 0x0000001c03057812 */ /* 0x000fc600078ef802 */
[----:B------:R-:W-:Y:S01]  /*0150*/  IMAD R14, R11, -0x68, R10 ;  /* 0xffffff980b0e7824 */ /* 0x000fe200078e020a */
[----:B------:R-:W-:Y:S01]  /*0160*/  ISETP.GE.AND P0, PT, R5, 0x40, PT ;  /* 0x000000400500780c */ /* 0x000fe20003f06270 */
[--C-:B------:R-:W-:Y:S02]  /*0170*/  IMAD R6, R6, 0x40, R5.reuse ;  /* 0x0000004006067824 */ /* 0x100fe400078e0205 */
[----:B------:R-:W-:Y:S01]  /*0180*/  IMAD R14, R14, 0x40, R5 ;  /* 0x000000400e0e7824 */ /* 0x000fe200078e0205 */
[----:B------:R-:W-:Y:S01]  /*0190*/  ISETP.LT.AND P1, PT, R4, 0x1a0, !P0 ;  /* 0x000001a00400780c */ /* 0x000fe20004721270 */
[----:B------:R-:W-:Y:S01]  /*01a0*/  IMAD R15, R7, 0x6800, R6 ;  /* 0x00006800070f7824 */ /* 0x000fe200078e0206 */
[----:B------:R-:W-:Y:S01]  /*01b0*/  ISETP.LT.AND P0, PT, R10, 0x1a0, !P0 ;  /* 0x000001a00a00780c */ /* 0x000fe20004701270 */
[----:B------:R-:W-:Y:S01]  /*01c0*/  IMAD R19, R11, 0x6800, R14 ;  /* 0x000068000b137824 */ /* 0x000fe200078e020e */
[----:B------:R-:W-:Y:S02]  /*01d0*/  CS2R R4, SRZ ;  /* 0x0000000000047805 */ /* 0x000fe4000001ff00 */
[----:B------:R-:W-:Y:S01]  /*01e0*/  CS2R R6, SRZ ;  /* 0x0000000000067805 */ /* 0x000fe2000001ff00 */
[----:B--2---:R-:W-:Y:S01]  /*01f0*/  IMAD.WIDE R14, R15, 0x4, R8 ;  /* 0x000000040f0e7825 */ /* 0x004fe200078e0208 */
[----:B------:R-:W-:-:S03]  /*0200*/  CS2R R10, SRZ ;  /* 0x00000000000a7805 */ /* 0x000fc6000001ff00 */
[----:B------:R-:W-:Y:S01]  /*0210*/  IMAD.WIDE R18, R19, 0x4, R8 ;  /* 0x0000000413127825 */ /* 0x000fe200078e0208 */
[----:B------:R-:W-:Y:S01]  /*0220*/  CS2R R8, SRZ ;  /* 0x0000000000087805 */ /* 0x000fe2000001ff00 */
[----:B------:R1:W2:Y:S05]  /*0230*/  @P1 LDG.E.EL.128 R4, desc[UR6][R14.64] ;  /* 0x000000060e041981 */ /* 0x0002aa000c2e1d00 */
[----:B------:R3:W4:Y:S01]  /*0240*/  @P0 LDG.E.EL.128 R8, desc[UR6][R18.64] ;  /* 0x0000000612080981 */ /* 0x000722000c2e1d00 */
[----:B------:R-:W5:Y:S01]  /*0250*/  S2UR UR5, SR_CgaCtaId ;  /* 0x00000000000579c3 */ /* 0x000f620000008800 */
[C---:B------:R-:W-:Y:S01]  /*0260*/  IMAD.SHL.U32 R13, R12.reuse, 0x80, RZ ;  /* 0x000000800c0d7824 */ /* 0x040fe200078e00ff */
[----:B------:R-:W-:Y:S01]  /*0270*/  UMOV UR4, 0x400 ;  /* 0x0000040000047882 */ /* 0x000fe20000000000 */
[----:B------:R-:W-:-:S03]  /*0280*/  IMAD.SHL.U32 R12, R12, 0x2, RZ ;  /* 0x000000020c0c7824 */ /* 0x000fc600078e00ff */
[----:B------:R-:W-:Y:S02]  /*0290*/  LOP3.LUT R13, R13, 0x380, RZ, 0xc0, !PT ;  /* 0x000003800d0d7812 */ /* 0x000fe400078ec0ff */
[----:B------:R-:W-:Y:S02]  /*02a0*/  LOP3.LUT R22, R12, 0xf0, RZ, 0xc0, !PT ;  /* 0x000000f00c167812 */ /* 0x000fe400078ec0ff */
[C---:B-1----:R-:W-:Y:S02]  /*02b0*/  LOP3.LUT R14, R13.reuse, 0x20, RZ, 0xfc, !PT ;  /* 0x000000200d0e7812 */ /* 0x042fe400078efcff */
[C---:B------:R-:W-:Y:S02]  /*02c0*/  LOP3.LUT R16, R13.reuse, 0x40, RZ, 0xfc, !PT ;  /* 0x000000400d107812 */ /* 0x040fe400078efcff */
[C---:B------:R-:W-:Y:S02]  /*02d0*/  LOP3.LUT R12, R13.reuse, R0, RZ, 0xfc, !PT ;  /* 0x000000000d0c7212 */ /* 0x040fe400078efcff */
[----:B---3--:R-:W-:Y:S01]  /*02e0*/  LOP3.LUT R18, R13, 0x60, RZ, 0xfc, !PT ;  /* 0x000000600d127812 */ /* 0x008fe200078efcff */
[----:B-----5:R-:W-:-:S06]  /*02f0*/  UPRMT UR4, UR5, 0x654, UR4 ;  /* 0x0000065405047896 */ /* 0x020fcc0008000004 */
[----:B------:R-:W-:Y:S02]  /*0300*/  LEA.HI R13, R13, UR4, RZ, 0x1f ;  /* 0x000000040d0d7c11 */ /* 0x000fe4000f8ff8ff */
[----:B------:R-:W-:Y:S02]  /*0310*/  LEA.HI R15, R14, UR4, RZ, 0x1f ;  /* 0x000000040e0f7c11 */ /* 0x000fe4000f8ff8ff */
[----:B------:R-:W-:Y:S01]  /*0320*/  LEA.HI R21, R16, UR4, RZ, 0x1f ;  /* 0x0000000410157c11 */ /* 0x000fe2000f8ff8ff */
[----:B------:R-:W-:Y:S01]  /*0330*/  IMAD R19, R12, 0x4, R13 ;  /* 0x000000040c137824 */ /* 0x000fe200078e020d */
[----:B------:R-:W-:Y:S01]  /*0340*/  LEA.HI R23, R18, UR4, RZ, 0x1f ;  /* 0x0000000412177c11 */ /* 0x000fe2000f8ff8ff */
[----:B------:R-:W-:Y:S01]  /*0350*/  IMAD R18, R12, 0x4, R15 ;  /* 0x000000040c127824 */ /* 0x000fe200078e020f */
[----:B------:R-:W-:Y:S01]  /*0360*/  LOP3.LUT R16, R2, 0x1fc, RZ, 0xc0, !PT ;  /* 0x000001fc02107812 */ /* 0x000fe200078ec0ff */
[C---:B------:R-:W-:Y:S01]  /*0370*/  IMAD R21, R12.reuse, 0x4, R21 ;  /* 0x000000040c157824 */ /* 0x040fe200078e0215 */
[----:B------:R-:W-:Y:S01]  /*0380*/  LOP3.LUT R2, R17, 0x1c, R2, 0xf8, !PT ;  /* 0x0000001c11027812 */ /* 0x000fe200078ef802 */
[----:B------:R-:W-:-:S02]  /*0390*/  IMAD R20, R12, 0x4, R23 ;  /* 0x000000040c147824 */ /* 0x000fc400078e0217 */
[----:B------:R-:W-:Y:S01]  /*03a0*/  VIADD R13, R22, UR4 ;  /* 0x00000004160d7c36 */ /* 0x000fe20008000000 */
[C---:B------:R-:W-:Y:S01]  /*03b0*/  ISETP.GE.AND P0, PT, R2.reuse, 0x1a0, PT ;  /* 0x000001a00200780c */ /* 0x040fe20003f06270 */
[----:B------:R-:W-:-:S04]  /*03c0*/  IMAD.HI R17, R2, 0x4ec4ec4f, RZ ;  /* 0x4ec4ec4f02117827 */ /* 0x000fc800078e02ff */
[----:B------:R-:W-:Y:S01]  /*03d0*/  IMAD R13, R16, 0x4, R13 ;  /* 0x00000004100d7824 */ /* 0x000fe200078e020d */
[----:B--2---:R-:W-:Y:S04]  /*03e0*/  STS [R19], R4 ;  /* 0x0000000413007388 */ /* 0x004fe80000000800 */
[----:B------:R1:W-:Y:S04]  /*03f0*/  STS [R18+0x80], R5 ;  /* 0x0000800512007388 */ /* 0x0003e80000000800 */
[----:B------:R2:W-:Y:S04]  /*0400*/  STS [R21+0x100], R6 ;  /* 0x0001000615007388 */ /* 0x0005e80000000800 */
[----:B------:R3:W-:Y:S01]  /*0410*/  STS [R20+0x180], R7 ;  /* 0x0001800714007388 */ /* 0x0007e20000000800 */
[----:B-1----:R-:W1:Y:S03]  /*0420*/  LDC.64 R4, c[0x0][0x218] ;  /* 0x00008600ff047b82 */ /* 0x002e660000000a00 */
[----:B----4-:R-:W-:Y:S01]  /*0430*/  STS [R19+0x40], R8 ;  /* 0x0000400813007388 */ /* 0x010fe20000000800 */
[----:B--2---:R-:W-:-:S03]  /*0440*/  SHF.R.U32.HI R6, RZ, 0x1f, R17 ;  /* 0x0000001fff067819 */ /* 0x004fc60000011611 */
[----:B------:R-:W-:Y:S01]  /*0450*/  STS [R18+0xc0], R9 ;  /* 0x0000c00912007388 */ /* 0x000fe20000000800 */
[----:B------:R-:W-:-:S03]  /*0460*/  LEA.HI.SX32 R17, R17, R6, 0x1b ;  /* 0x0000000611117211 */ /* 0x000fc600078fdaff */
[----:B------:R-:W-:Y:S01]  /*0470*/  STS [R21+0x140], R10 ;  /* 0x0001400a15007388 */ /* 0x000fe20000000800 */
[----:B---3--:R-:W-:Y:S01]  /*0480*/  LOP3.LUT R7, R16, 0x200, RZ, 0xfc, !PT ;  /* 0x0000020010077812 */ /* 0x008fe200078efcff */
[----:B------:R-:W-:Y:S02]  /*0490*/  IMAD R6, R17, -0x68, R2 ;  /* 0xffffff9811067824 */ /* 0x000fe400078e0202 */
[----:B------:R-:W-:Y:S01]  /*04a0*/  STS [R20+0x1c0], R11 ;  /* 0x0001c00b14007388 */ /* 0x000fe20000000800 */
[----:B------:R-:W-:Y:S02]  /*04b0*/  LOP3.LUT R2, R3, R0, RZ, 0xfc, !PT ;  /* 0x0000000003027212 */ /* 0x000fe400078efcff */
[----:B------:R-:W-:Y:S01]  /*04c0*/  LOP3.LUT R0, R3, 0x10, R0, 0xfe, !PT ;  /* 0x0000001003007812 */ /* 0x000fe200078efe00 */
[----:B------:R-:W-:Y:S01]  /*04d0*/  BAR.SYNC.DEFER_BLOCKING 0x0 ;  /* 0x0000000000007b1d */ /* 0x000fe20000010000 */
[----:B------:R-:W-:Y:S01]  /*04e0*/  IMAD R17, R17, 0x1a00, R6 ;  /* 0x00001a0011117824 */ /* 0x000fe200078e0206 */
[----:B------:R-:W-:-:S02]  /*04f0*/  ISETP.LT.AND P1, PT, R2, 0x40, !P0 ;  /* 0x000000400200780c */ /* 0x000fc40004721270 */
[----:B------:R-:W-:Y:S01]  /*0500*/  ISETP.LT.AND P0, PT, R0, 0x40, !P0 ;  /* 0x000000400000780c */ /* 0x000fe20004701270 */
[----:B------:R-:W-:Y:S01]  /*0510*/  IMAD R3, R2, 0x68, R17 ;  /* 0x0000006802037824 */ /* 0x000fe200078e0211 */
[----:B------:R-:W-:-:S03]  /*0520*/  SHF.R.U32.HI R7, RZ, 0x1, R7 ;  /* 0x00000001ff077819 */ /* 0x000fc60000011607 */
[----:B-1----:R-:W-:Y:S01]  /*0530*/  IMAD.WIDE R2, R3, 0x4, R4 ;  /* 0x0000000403027825 */ /* 0x002fe200078e0204 */
[----:B------:R-:W-:-:S05]  /*0540*/  LOP3.LUT R7, R7, 0x1f0, RZ, 0xc0, !PT ;  /* 0x000001f007077812 */ /* 0x000fca00078ec0ff */
[----:B------:R-:W-:-:S04]  /*0550*/  VIADD R7, R7, UR4 ;  /* 0x0000000407077c36 */ /* 0x000fc80008000000 */
[----:B------:R-:W-:Y:S01]  /*0560*/  IMAD R7, R16, 0x4, R7 ;  /* 0x0000000410077824 */ /* 0x000fe200078e0207 */
[----:B------:R-:W1:Y:S04]  /*0570*/  LDS.128 R12, [R13] ;  /* 0x000000000d0c7984 */ /* 0x000e680000000c00 */
[----:B-1----:R1:W-:Y:S01]  /*0580*/  @P1 STG.E.128 desc[UR6][R2.64], R12 ;  /* 0x0000000c02001986 */ /* 0x0023e2000c101d06 */
[----:B------:R-:W-:Y:S05]  /*0590*/  @!P0 EXIT ;  /* 0x000000000000894d */ /* 0x000fea0003800000 */
[----:B------:R-:W0:Y:S01]  /*05a0*/  LDS.128 R8, [R7+0x800] ;  /* 0x0008000007087984 */ /* 0x000e220000000c00 */
[----:B------:R-:W-:-:S04]  /*05b0*/  IMAD R17, R0, 0x68, R17 ;  /* 0x0000006800117824 */ /* 0x000fc800078e0211 */
[----:B------:R-:W-:-:S05]  /*05c0*/  IMAD.WIDE R4, R17, 0x4, R4 ;  /* 0x0000000411047825 */ /* 0x000fca00078e0204 */
[----:B0-----:R-:W-:Y:S01]  /*05d0*/  STG.E.128 desc[UR6][R4.64], R8 ;  /* 0x0000000804007986 */ /* 0x001fe2000c101d06 */
[----:B------:R-:W-:Y:S05]  /*05e0*/  EXIT ;  /* 0x000000000000794d */ /* 0x000fea0003800000 */
.L_x_0:
[----:B------:R-:W-:-:S00]  /*05f0*/  BRA `(.L_x_0) ;  /* 0xfffffffc00fc7947 */ /* 0x000fc0000383ffff */
[----:B------:R-:W-:-:S00]  /*0600*/  NOP ;  /* 0x0000000000007918 */ /* 0x000fc00000000000 */
[----:B------:R-:W-:-:S00]  /*0610*/  NOP ;  /* 0x0000000000007918 */ /* 0x000fc00000000000 */
[----:B------:R-:W-:-:S00]  /*0620*/  NOP ;  /* 0x0000000000007918 */ /* 0x000fc00000000000 */
[----:B------:R-:W-:-:S00]  /*0630*/  NOP ;  /* 0x0000000000007918 */ /* 0x000fc00000000000 */
[----:B------:R-:W-:-:S00]  /*0640*/  NOP ;  /* 0x0000000000007918 */ /* 0x000fc00000000000 */
[----:B------:R-:W-:-:S00]  /*0650*/  NOP ;  /* 0x0000000000007918 */ /* 0x000fc00000000000 */
[----:B------:R-:W-:-:S00]  /*0660*/  NOP ;  /* 0x0000000000007918 */ /* 0x000fc00000000000 */
[----:B------:R-:W-:-:S00]  /*0670*/  NOP ;  /* 0x0000000000007918 */ /* 0x000fc00000000000 */
.L_x_1:


//--------------------- .nv.shared.triton_poi_fused_convolution_37 --------------------------
	.section	.nv.shared.triton_poi_fused_convolution_37,"aw",@nobits
	.sectionflags	@""
	.align	16
	.zero		1024


//--------------------- .nv.constant0.triton_poi_fused_convolution_37 --------------------------
	.section	.nv.constant0.triton_poi_fused_convolution_37,"a",@progbits
	.sectionflags	@""
	.align	4
.nv.constant0.triton_poi_fused_convolution_37:
	.zero		552
